//
// Generated by NVIDIA NVVM Compiler
//
// Compiler Build ID: CL-36424714
// Cuda compilation tools, release 13.0, V13.0.88
// Based on NVVM 20.0.0
//

.version 9.0
.target sm_100
.address_size 64

	// .globl	_Z11matMulTiledPKfS0_Pfi
// _ZZ11matMulTiledPKfS0_PfiE2As has been demoted
// _ZZ11matMulTiledPKfS0_PfiE2Bs has been demoted

.visible .entry _Z11matMulTiledPKfS0_Pfi(
	.param .u64 .ptr .align 1 _Z11matMulTiledPKfS0_Pfi_param_0,
	.param .u64 .ptr .align 1 _Z11matMulTiledPKfS0_Pfi_param_1,
	.param .u64 .ptr .align 1 _Z11matMulTiledPKfS0_Pfi_param_2,
	.param .u32 _Z11matMulTiledPKfS0_Pfi_param_3
)
{
	.reg .pred 	%p<3>;
	.reg .b32 	%r<36>;
	.reg .b32 	%f<105>;
	.reg .b64 	%rd<13>;
	// demoted variable
	.shared .align 4 .b8 _ZZ11matMulTiledPKfS0_PfiE2As[4096];
	// demoted variable
	.shared .align 4 .b8 _ZZ11matMulTiledPKfS0_PfiE2Bs[4096];
	ld.param.u64 	%rd3, [_Z11matMulTiledPKfS0_Pfi_param_0];
	ld.param.u64 	%rd4, [_Z11matMulTiledPKfS0_Pfi_param_1];
	ld.param.u64 	%rd5, [_Z11matMulTiledPKfS0_Pfi_param_2];
	ld.param.u32 	%r19, [_Z11matMulTiledPKfS0_Pfi_param_3];
	mov.u32 	%r20, %ctaid.y;
	mov.u32 	%r21, %ntid.y;
	mov.u32 	%r1, %tid.y;
	mad.lo.s32 	%r2, %r20, %r21, %r1;
	mov.u32 	%r22, %ctaid.x;
	mov.u32 	%r23, %ntid.x;
	mov.u32 	%r3, %tid.x;
	mad.lo.s32 	%r4, %r22, %r23, %r3;
	setp.lt.s32 	%p1, %r19, 32;
	mov.f32 	%f104, 0f00000000;
	@%p1 bra 	$L__BB0_3;
	shl.b32 	%r24, %r1, 7;
	mov.u32 	%r25, _ZZ11matMulTiledPKfS0_PfiE2As;
	add.s32 	%r5, %r25, %r24;
	shl.b32 	%r26, %r3, 2;
	add.s32 	%r6, %r5, %r26;
	mov.u32 	%r27, _ZZ11matMulTiledPKfS0_PfiE2Bs;
	add.s32 	%r8, %r27, %r26;
	add.s32 	%r7, %r8, %r24;
	shr.s32 	%r28, %r19, 31;
	shr.u32 	%r29, %r28, 27;
	add.s32 	%r30, %r19, %r29;
	shr.s32 	%r31, %r30, 5;
	neg.s32 	%r35, %r31;
	mad.lo.s32 	%r34, %r19, %r2, %r3;
	mad.lo.s32 	%r33, %r1, %r19, %r4;
	shl.b32 	%r12, %r19, 5;
	cvta.to.global.u64 	%rd1, %rd3;
	cvta.to.global.u64 	%rd2, %rd4;
	mov.f32 	%f104, 0f00000000;
$L__BB0_2:
	mul.wide.u32 	%rd6, %r34, 4;
	add.s64 	%rd7, %rd1, %rd6;
	ld.global.f32 	%f6, [%rd7];
	st.shared.f32 	[%r6], %f6;
	mul.wide.u32 	%rd8, %r33, 4;
	add.s64 	%rd9, %rd2, %rd8;
	ld.global.f32 	%f7, [%rd9];
	st.shared.f32 	[%r7], %f7;
	bar.sync 	0;
	ld.shared.f32 	%f8, [%r5];
	ld.shared.f32 	%f9, [%r8];
	fma.rn.f32 	%f10, %f8, %f9, %f104;
	ld.shared.f32 	%f11, [%r5+4];
	ld.shared.f32 	%f12, [%r8+128];
	fma.rn.f32 	%f13, %f11, %f12, %f10;
	ld.shared.f32 	%f14, [%r5+8];
	ld.shared.f32 	%f15, [%r8+256];
	fma.rn.f32 	%f16, %f14, %f15, %f13;
	ld.shared.f32 	%f17, [%r5+12];
	ld.shared.f32 	%f18, [%r8+384];
	fma.rn.f32 	%f19, %f17, %f18, %f16;
	ld.shared.f32 	%f20, [%r5+16];
	ld.shared.f32 	%f21, [%r8+512];
	fma.rn.f32 	%f22, %f20, %f21, %f19;
	ld.shared.f32 	%f23, [%r5+20];
	ld.shared.f32 	%f24, [%r8+640];
	fma.rn.f32 	%f25, %f23, %f24, %f22;
	ld.shared.f32 	%f26, [%r5+24];
	ld.shared.f32 	%f27, [%r8+768];
	fma.rn.f32 	%f28, %f26, %f27, %f25;
	ld.shared.f32 	%f29, [%r5+28];
	ld.shared.f32 	%f30, [%r8+896];
	fma.rn.f32 	%f31, %f29, %f30, %f28;
	ld.shared.f32 	%f32, [%r5+32];
	ld.shared.f32 	%f33, [%r8+1024];
	fma.rn.f32 	%f34, %f32, %f33, %f31;
	ld.shared.f32 	%f35, [%r5+36];
	ld.shared.f32 	%f36, [%r8+1152];
	fma.rn.f32 	%f37, %f35, %f36, %f34;
	ld.shared.f32 	%f38, [%r5+40];
	ld.shared.f32 	%f39, [%r8+1280];
	fma.rn.f32 	%f40, %f38, %f39, %f37;
	ld.shared.f32 	%f41, [%r5+44];
	ld.shared.f32 	%f42, [%r8+1408];
	fma.rn.f32 	%f43, %f41, %f42, %f40;
	ld.shared.f32 	%f44, [%r5+48];
	ld.shared.f32 	%f45, [%r8+1536];
	fma.rn.f32 	%f46, %f44, %f45, %f43;
	ld.shared.f32 	%f47, [%r5+52];
	ld.shared.f32 	%f48, [%r8+1664];
	fma.rn.f32 	%f49, %f47, %f48, %f46;
	ld.shared.f32 	%f50, [%r5+56];
	ld.shared.f32 	%f51, [%r8+1792];
	fma.rn.f32 	%f52, %f50, %f51, %f49;
	ld.shared.f32 	%f53, [%r5+60];
	ld.shared.f32 	%f54, [%r8+1920];
	fma.rn.f32 	%f55, %f53, %f54, %f52;
	ld.shared.f32 	%f56, [%r5+64];
	ld.shared.f32 	%f57, [%r8+2048];
	fma.rn.f32 	%f58, %f56, %f57, %f55;
	ld.shared.f32 	%f59, [%r5+68];
	ld.shared.f32 	%f60, [%r8+2176];
	fma.rn.f32 	%f61, %f59, %f60, %f58;
	ld.shared.f32 	%f62, [%r5+72];
	ld.shared.f32 	%f63, [%r8+2304];
	fma.rn.f32 	%f64, %f62, %f63, %f61;
	ld.shared.f32 	%f65, [%r5+76];
	ld.shared.f32 	%f66, [%r8+2432];
	fma.rn.f32 	%f67, %f65, %f66, %f64;
	ld.shared.f32 	%f68, [%r5+80];
	ld.shared.f32 	%f69, [%r8+2560];
	fma.rn.f32 	%f70, %f68, %f69, %f67;
	ld.shared.f32 	%f71, [%r5+84];
	ld.shared.f32 	%f72, [%r8+2688];
	fma.rn.f32 	%f73, %f71, %f72, %f70;
	ld.shared.f32 	%f74, [%r5+88];
	ld.shared.f32 	%f75, [%r8+2816];
	fma.rn.f32 	%f76, %f74, %f75, %f73;
	ld.shared.f32 	%f77, [%r5+92];
	ld.shared.f32 	%f78, [%r8+2944];
	fma.rn.f32 	%f79, %f77, %f78, %f76;
	ld.shared.f32 	%f80, [%r5+96];
	ld.shared.f32 	%f81, [%r8+3072];
	fma.rn.f32 	%f82, %f80, %f81, %f79;
	ld.shared.f32 	%f83, [%r5+100];
	ld.shared.f32 	%f84, [%r8+3200];
	fma.rn.f32 	%f85, %f83, %f84, %f82;
	ld.shared.f32 	%f86, [%r5+104];
	ld.shared.f32 	%f87, [%r8+3328];
	fma.rn.f32 	%f88, %f86, %f87, %f85;
	ld.shared.f32 	%f89, [%r5+108];
	ld.shared.f32 	%f90, [%r8+3456];
	fma.rn.f32 	%f91, %f89, %f90, %f88;
	ld.shared.f32 	%f92, [%r5+112];
	ld.shared.f32 	%f93, [%r8+3584];
	fma.rn.f32 	%f94, %f92, %f93, %f91;
	ld.shared.f32 	%f95, [%r5+116];
	ld.shared.f32 	%f96, [%r8+3712];
	fma.rn.f32 	%f97, %f95, %f96, %f94;
	ld.shared.f32 	%f98, [%r5+120];
	ld.shared.f32 	%f99, [%r8+3840];
	fma.rn.f32 	%f100, %f98, %f99, %f97;
	ld.shared.f32 	%f101, [%r5+124];
	ld.shared.f32 	%f102, [%r8+3968];
	fma.rn.f32 	%f104, %f101, %f102, %f100;
	bar.sync 	0;
	add.s32 	%r35, %r35, 1;
	setp.ne.s32 	%p2, %r35, 0;
	add.s32 	%r34, %r34, 32;
	add.s32 	%r33, %r33, %r12;
	@%p2 bra 	$L__BB0_2;
$L__BB0_3:
	cvta.to.global.u64 	%rd10, %rd5;
	mad.lo.s32 	%r32, %r19, %r2, %r4;
	mul.wide.s32 	%rd11, %r32, 4;
	add.s64 	%rd12, %rd10, %rd11;
	st.global.f32 	[%rd12], %f104;
	ret;

}
	// .globl	_Z6matMulPKfS0_Pfi
.visible .entry _Z6matMulPKfS0_Pfi(
	.param .u64 .ptr .align 1 _Z6matMulPKfS0_Pfi_param_0,
	.param .u64 .ptr .align 1 _Z6matMulPKfS0_Pfi_param_1,
	.param .u64 .ptr .align 1 _Z6matMulPKfS0_Pfi_param_2,
	.param .u32 _Z6matMulPKfS0_Pfi_param_3
)
{
	.reg .pred 	%p<10>;
	.reg .b32 	%r<81>;
	.reg .b32 	%f<56>;
	.reg .b64 	%rd<48>;

	ld.param.u64 	%rd6, [_Z6matMulPKfS0_Pfi_param_0];
	ld.param.u64 	%rd7, [_Z6matMulPKfS0_Pfi_param_1];
	ld.param.u64 	%rd5, [_Z6matMulPKfS0_Pfi_param_2];
	ld.param.u32 	%r44, [_Z6matMulPKfS0_Pfi_param_3];
	cvta.to.global.u64 	%rd1, %rd7;
	cvta.to.global.u64 	%rd2, %rd6;
	mov.u32 	%r45, %ctaid.x;
	mov.u32 	%r46, %ntid.x;
	mov.u32 	%r47, %tid.x;
	mad.lo.s32 	%r1, %r45, %r46, %r47;
	mov.u32 	%r48, %ctaid.y;
	mov.u32 	%r49, %ntid.y;
	mul.lo.s32 	%r2, %r48, %r49;
	mov.u32 	%r3, %tid.y;
	add.s32 	%r50, %r2, %r3;
	max.s32 	%r51, %r1, %r50;
	setp.ge.s32 	%p1, %r51, %r44;
	@%p1 bra 	$L__BB1_12;
	cvta.to.global.u64 	%rd8, %rd5;
	mul.lo.s32 	%r5, %r44, %r1;
	add.s32 	%r53, %r5, %r50;
	mul.wide.s32 	%rd9, %r53, 4;
	add.s64 	%rd3, %rd8, %rd9;
	mov.b32 	%r79, 0;
	st.global.u32 	[%rd3], %r79;
	and.b32  	%r6, %r44, 7;
	setp.lt.u32 	%p2, %r44, 8;
	mov.f32 	%f53, 0f00000000;
	@%p2 bra 	$L__BB1_4;
	and.b32  	%r79, %r44, 2147483640;
	neg.s32 	%r77, %r79;
	add.s32 	%r54, %r3, %r44;
	add.s32 	%r76, %r54, %r2;
	shl.b32 	%r10, %r44, 3;
	shl.b32 	%r55, %r44, 1;
	add.s32 	%r75, %r50, %r55;
	mad.lo.s32 	%r74, %r44, 3, %r50;
	shl.b32 	%r56, %r44, 2;
	add.s32 	%r73, %r50, %r56;
	mad.lo.s32 	%r72, %r44, 5, %r50;
	mad.lo.s32 	%r71, %r44, 6, %r50;
	mad.lo.s32 	%r70, %r44, 7, %r50;
	add.s64 	%rd4, %rd2, 16;
	mov.f32 	%f53, 0f00000000;
	mov.u32 	%r68, %r5;
	mov.u32 	%r69, %r50;
$L__BB1_3:
	.pragma "nounroll";
	mul.wide.s32 	%rd10, %r68, 4;
	add.s64 	%rd11, %rd4, %rd10;
	ld.global.f32 	%f10, [%rd11+-16];
	mul.wide.u32 	%rd12, %r69, 4;
	add.s64 	%rd13, %rd1, %rd12;
	ld.global.f32 	%f11, [%rd13];
	fma.rn.f32 	%f12, %f10, %f11, %f53;
	st.global.f32 	[%rd3], %f12;
	ld.global.f32 	%f13, [%rd11+-12];
	mul.wide.u32 	%rd14, %r76, 4;
	add.s64 	%rd15, %rd1, %rd14;
	ld.global.f32 	%f14, [%rd15];
	fma.rn.f32 	%f15, %f13, %f14, %f12;
	st.global.f32 	[%rd3], %f15;
	ld.global.f32 	%f16, [%rd11+-8];
	mul.wide.u32 	%rd16, %r75, 4;
	add.s64 	%rd17, %rd1, %rd16;
	ld.global.f32 	%f17, [%rd17];
	fma.rn.f32 	%f18, %f16, %f17, %f15;
	st.global.f32 	[%rd3], %f18;
	ld.global.f32 	%f19, [%rd11+-4];
	mul.wide.u32 	%rd18, %r74, 4;
	add.s64 	%rd19, %rd1, %rd18;
	ld.global.f32 	%f20, [%rd19];
	fma.rn.f32 	%f21, %f19, %f20, %f18;
	st.global.f32 	[%rd3], %f21;
	ld.global.f32 	%f22, [%rd11];
	mul.wide.u32 	%rd20, %r73, 4;
	add.s64 	%rd21, %rd1, %rd20;
	ld.global.f32 	%f23, [%rd21];
	fma.rn.f32 	%f24, %f22, %f23, %f21;
	st.global.f32 	[%rd3], %f24;
	ld.global.f32 	%f25, [%rd11+4];
	mul.wide.u32 	%rd22, %r72, 4;
	add.s64 	%rd23, %rd1, %rd22;
	ld.global.f32 	%f26, [%rd23];
	fma.rn.f32 	%f27, %f25, %f26, %f24;
	st.global.f32 	[%rd3], %f27;
	ld.global.f32 	%f28, [%rd11+8];
	mul.wide.u32 	%rd24, %r71, 4;
	add.s64 	%rd25, %rd1, %rd24;
	ld.global.f32 	%f29, [%rd25];
	fma.rn.f32 	%f30, %f28, %f29, %f27;
	st.global.f32 	[%rd3], %f30;
	ld.global.f32 	%f31, [%rd11+12];
	mul.wide.u32 	%rd26, %r70, 4;
	add.s64 	%rd27, %rd1, %rd26;
	ld.global.f32 	%f32, [%rd27];
	fma.rn.f32 	%f53, %f31, %f32, %f30;
	st.global.f32 	[%rd3], %f53;
	add.s32 	%r77, %r77, 8;
	add.s32 	%r76, %r76, %r10;
	add.s32 	%r75, %r75, %r10;
	add.s32 	%r74, %r74, %r10;
	add.s32 	%r73, %r73, %r10;
	add.s32 	%r72, %r72, %r10;
	add.s32 	%r71, %r71, %r10;
	add.s32 	%r70, %r70, %r10;
	add.s32 	%r69, %r69, %r10;
	add.s32 	%r68, %r68, 8;
	setp.ne.s32 	%p3, %r77, 0;
	@%p3 bra 	$L__BB1_3;
$L__BB1_4:
	setp.eq.s32 	%p4, %r6, 0;
	@%p4 bra 	$L__BB1_12;
	and.b32  	%r38, %r44, 3;
	setp.lt.u32 	%p5, %r6, 4;
	@%p5 bra 	$L__BB1_7;
	add.s32 	%r57, %r79, %r5;
	mul.wide.s32 	%rd28, %r57, 4;
	add.s64 	%rd29, %rd2, %rd28;
	ld.global.f32 	%f33, [%rd29];
	mad.lo.s32 	%r58, %r79, %r44, %r50;
	mul.wide.u32 	%rd30, %r58, 4;
	add.s64 	%rd31, %rd1, %rd30;
	ld.global.f32 	%f34, [%rd31];
	fma.rn.f32 	%f35, %f33, %f34, %f53;
	st.global.f32 	[%rd3], %f35;
	ld.global.f32 	%f36, [%rd29+4];
	add.s32 	%r59, %r58, %r44;
	mul.wide.u32 	%rd32, %r59, 4;
	add.s64 	%rd33, %rd1, %rd32;
	ld.global.f32 	%f37, [%rd33];
	fma.rn.f32 	%f38, %f36, %f37, %f35;
	st.global.f32 	[%rd3], %f38;
	ld.global.f32 	%f39, [%rd29+8];
	add.s32 	%r60, %r59, %r44;
	mul.wide.u32 	%rd34, %r60, 4;
	add.s64 	%rd35, %rd1, %rd34;
	ld.global.f32 	%f40, [%rd35];
	fma.rn.f32 	%f41, %f39, %f40, %f38;
	st.global.f32 	[%rd3], %f41;
	ld.global.f32 	%f42, [%rd29+12];
	add.s32 	%r61, %r60, %r44;
	mul.wide.u32 	%rd36, %r61, 4;
	add.s64 	%rd37, %rd1, %rd36;
	ld.global.f32 	%f43, [%rd37];
	fma.rn.f32 	%f53, %f42, %f43, %f41;
	st.global.f32 	[%rd3], %f53;
	add.s32 	%r79, %r79, 4;
$L__BB1_7:
	setp.eq.s32 	%p6, %r38, 0;
	@%p6 bra 	$L__BB1_12;
	setp.eq.s32 	%p7, %r38, 1;
	@%p7 bra 	$L__BB1_10;
	add.s32 	%r62, %r79, %r5;
	mul.wide.s32 	%rd38, %r62, 4;
	add.s64 	%rd39, %rd2, %rd38;
	ld.global.f32 	%f44, [%rd39];
	mad.lo.s32 	%r63, %r79, %r44, %r50;
	mul.wide.u32 	%rd40, %r63, 4;
	add.s64 	%rd41, %rd1, %rd40;
	ld.global.f32 	%f45, [%rd41];
	fma.rn.f32 	%f46, %f44, %f45, %f53;
	st.global.f32 	[%rd3], %f46;
	ld.global.f32 	%f47, [%rd39+4];
	add.s32 	%r64, %r63, %r44;
	mul.wide.u32 	%rd42, %r64, 4;
	add.s64 	%rd43, %rd1, %rd42;
	ld.global.f32 	%f48, [%rd43];
	fma.rn.f32 	%f53, %f47, %f48, %f46;
	st.global.f32 	[%rd3], %f53;
	add.s32 	%r79, %r79, 2;
$L__BB1_10:
	and.b32  	%r65, %r44, 1;
	setp.eq.b32 	%p8, %r65, 1;
	not.pred 	%p9, %p8;
	@%p9 bra 	$L__BB1_12;
	add.s32 	%r66, %r79, %r5;
	mul.wide.s32 	%rd44, %r66, 4;
	add.s64 	%rd45, %rd2, %rd44;
	ld.global.f32 	%f49, [%rd45];
	mad.lo.s32 	%r67, %r79, %r44, %r50;
	mul.wide.u32 	%rd46, %r67, 4;
	add.s64 	%rd47, %rd1, %rd46;
	ld.global.f32 	%f50, [%rd47];
	fma.rn.f32 	%f51, %f49, %f50, %f53;
	st.global.f32 	[%rd3], %f51;
$L__BB1_12:
	ret;

}


// ===== COMPILED SASS (sm_100) =====

	.target	sm_100

	.elftype	@"ET_EXEC"


//--------------------- .note.nv.tkinfo           --------------------------
	.section	.note.nv.tkinfo,"",@"SHT_NOTE"
	.sectionflags	@"SHF_NOTE_NV_TKINFO"
	.tkinfo
        /*0018*/ 	.word	0x00000002
        /*0030*/ 	.string	""
        /*0030*/ 	.string	"ptxas"
        /*0030*/ 	.string	"Cuda compilation tools, release 13.0, V13.0.88"
        /*0030*/ 	.string	"Build cuda_13.0.r13.0/compiler.36424714_0"
        /*0030*/ 	.string	"-arch sm_100 -m 64 "



//--------------------- .note.nv.cuinfo           --------------------------
	.section	.note.nv.cuinfo,"",@"SHT_NOTE"
	.sectionflags	@"SHF_NOTE_NV_CUINFO"
        /*0018*/ 	.short	0x0002
        /*001a*/ 	.short	0x0064
        /*001c*/ 	.short	0x0082
	.zero		2


//--------------------- .nv.info                  --------------------------
	.section	.nv.info,"",@"SHT_CUDA_INFO"
	.align	4


	//----- nvinfo : EIATTR_REGCOUNT
	.align		4
        /*0000*/ 	.byte	0x04, 0x2f
        /*0002*/ 	.short	(.L_1 - .L_0)
	.align		4
.L_0:
        /*0004*/ 	.word	index@(_Z11matMulTiledPKfS0_Pfi)
        /*0008*/ 	.word	0x00000020


	//----- nvinfo : EIATTR_FRAME_SIZE
	.align		4
.L_1:
        /*000c*/ 	.byte	0x04, 0x11
        /*000e*/ 	.short	(.L_3 - .L_2)
	.align		4
.L_2:
        /*0010*/ 	.word	index@(_Z11matMulTiledPKfS0_Pfi)
        /*0014*/ 	.word	0x00000000


	//----- nvinfo : EIATTR_REGCOUNT
	.align		4
.L_3:
        /*0018*/ 	.byte	0x04, 0x2f
        /*001a*/ 	.short	(.L_5 - .L_4)
	.align		4
.L_4:
        /*001c*/ 	.word	index@(_Z6matMulPKfS0_Pfi)
        /*0020*/ 	.word	0x00000020


	//----- nvinfo : EIATTR_FRAME_SIZE
	.align		4
.L_5:
        /*0024*/ 	.byte	0x04, 0x11
        /*0026*/ 	.short	(.L_7 - .L_6)
	.align		4
.L_6:
        /*0028*/ 	.word	index@(_Z6matMulPKfS0_Pfi)
        /*002c*/ 	.word	0x00000000


	//----- nvinfo : EIATTR_MIN_STACK_SIZE
	.align		4
.L_7:
        /*0030*/ 	.byte	0x04, 0x12
        /*0032*/ 	.short	(.L_9 - .L_8)
	.align		4
.L_8:
        /*0034*/ 	.word	index@(_Z6matMulPKfS0_Pfi)
        /*0038*/ 	.word	0x00000000


	//----- nvinfo : EIATTR_MIN_STACK_SIZE
	.align		4
.L_9:
        /*003c*/ 	.byte	0x04, 0x12
        /*003e*/ 	.short	(.L_11 - .L_10)
	.align		4
.L_10:
        /*0040*/ 	.word	index@(_Z11matMulTiledPKfS0_Pfi)
        /*0044*/ 	.word	0x00000000
.L_11:


//--------------------- .nv.compat                --------------------------
	.section	.nv.compat,"",@"SHT_CUDA_COMPAT_INFO"
	.align	4
        /*0000*/ 	.byte	0x02, 0x09, 0x00, 0x00, 0x02, 0x02, 0x01, 0x00, 0x02, 0x05, 0x05, 0x00, 0x03, 0x07, 0x01, 0x01
        /*0010*/ 	.byte	0x02, 0x03, 0x00, 0x00, 0x02, 0x06, 0x01, 0x00, 0x04, 0x0b, 0x08, 0x00, 0x09, 0x00, 0x00, 0x00
        /*0020*/ 	.byte	0x00, 0x00, 0x00, 0x00


//--------------------- .nv.info._Z6matMulPKfS0_Pfi --------------------------
	.section	.nv.info._Z6matMulPKfS0_Pfi,"",@"SHT_CUDA_INFO"
	.sectionflags	@""
	.align	4


	//----- nvinfo : EIATTR_CUDA_API_VERSION
	.align		4
        /*0000*/ 	.byte	0x04, 0x37
        /*0002*/ 	.short	(.L_13 - .L_12)
.L_12:
        /*0004*/ 	.word	0x00000082


	//----- nvinfo : EIATTR_KPARAM_INFO
	.align		4
.L_13:
        /*0008*/ 	.byte	0x04, 0x17
        /*000a*/ 	.short	(.L_15 - .L_14)
.L_14:
        /*000c*/ 	.word	0x00000000
        /*0010*/ 	.short	0x0003
        /*0012*/ 	.short	0x0018
        /*0014*/ 	.byte	0x00, 0xf0, 0x11, 0x00


	//----- nvinfo : EIATTR_KPARAM_INFO
	.align		4
.L_15:
        /*0018*/ 	.byte	0x04, 0x17
        /*001a*/ 	.short	(.L_17 - .L_16)
.L_16:
        /*001c*/ 	.word	0x00000000
        /*0020*/ 	.short	0x0002
        /*0022*/ 	.short	0x0010
        /*0024*/ 	.byte	0x00, 0xf5, 0x21, 0x00


	//----- nvinfo : EIATTR_KPARAM_INFO
	.align		4
.L_17:
        /*0028*/ 	.byte	0x04, 0x17
        /*002a*/ 	.short	(.L_19 - .L_18)
.L_18:
        /*002c*/ 	.word	0x00000000
        /*0030*/ 	.short	0x0001
        /*0032*/ 	.short	0x0008
        /*0034*/ 	.byte	0x00, 0xf5, 0x21, 0x00


	//----- nvinfo : EIATTR_KPARAM_INFO
	.align		4
.L_19:
        /*0038*/ 	.byte	0x04, 0x17
        /*003a*/ 	.short	(.L_21 - .L_20)
.L_20:
        /*003c*/ 	.word	0x00000000
        /*0040*/ 	.short	0x0000
        /*0042*/ 	.short	0x0000
        /*0044*/ 	.byte	0x00, 0xf5, 0x21, 0x00


	//----- nvinfo : EIATTR_SPARSE_MMA_MASK
	.align		4
.L_21:
        /*0048*/ 	.byte	0x03, 0x50
        /*004a*/ 	.short	0x0000


	//----- nvinfo : EIATTR_MAXREG_COUNT
	.align		4
        /*004c*/ 	.byte	0x03, 0x1b
        /*004e*/ 	.short	0x00ff


	//----- nvinfo : EIATTR_MERCURY_ISA_VERSION
	.align		4
        /*0050*/ 	.byte	0x03, 0x5f
        /*0052*/ 	.short	0x0101


	//----- nvinfo : EIATTR_VRC_CTA_INIT_COUNT
	.align		4
        /*0054*/ 	.byte	0x02, 0x4a
	.zero		1
	.zero		1


	//----- nvinfo : EIATTR_EXIT_INSTR_OFFSETS
	.align		4
        /*0058*/ 	.byte	0x04, 0x1c
        /*005a*/ 	.short	(.L_23 - .L_22)


	//   ....[0]....
.L_22:
        /*005c*/ 	.word	0x000000d0


	//   ....[1]....
        /*0060*/ 	.word	0x00000610


	//   ....[2]....
        /*0064*/ 	.word	0x00000830


	//   ....[3]....
        /*0068*/ 	.word	0x00000990


	//   ....[4]....
        /*006c*/ 	.word	0x00000a40


	//----- nvinfo : EIATTR_CBANK_PARAM_SIZE
	.align		4
.L_23:
        /*0070*/ 	.byte	0x03, 0x19
        /*0072*/ 	.short	0x001c


	//----- nvinfo : EIATTR_PARAM_CBANK
	.align		4
        /*0074*/ 	.byte	0x04, 0x0a
        /*0076*/ 	.short	(.L_25 - .L_24)
	.align		4
.L_24:
        /*0078*/ 	.word	index@(.nv.constant0._Z6matMulPKfS0_Pfi)
        /*007c*/ 	.short	0x0380
        /*007e*/ 	.short	0x001c


	//----- nvinfo : EIATTR_SW_WAR
	.align		4
.L_25:
        /*0080*/ 	.byte	0x04, 0x36
        /*0082*/ 	.short	(.L_27 - .L_26)
.L_26:
        /*0084*/ 	.word	0x00000008
.L_27:


//--------------------- .nv.info._Z11matMulTiledPKfS0_Pfi --------------------------
	.section	.nv.info._Z11matMulTiledPKfS0_Pfi,"",@"SHT_CUDA_INFO"
	.sectionflags	@""
	.align	4


	//----- nvinfo : EIATTR_CUDA_API_VERSION
	.align		4
        /*0000*/ 	.byte	0x04, 0x37
        /*0002*/ 	.short	(.L_29 - .L_28)
.L_28:
        /*0004*/ 	.word	0x00000082


	//----- nvinfo : EIATTR_KPARAM_INFO
	.align		4
.L_29:
        /*0008*/ 	.byte	0x04, 0x17
        /*000a*/ 	.short	(.L_31 - .L_30)
.L_30:
        /*000c*/ 	.word	0x00000000
        /*0010*/ 	.short	0x0003
        /*0012*/ 	.short	0x0018
        /*0014*/ 	.byte	0x00, 0xf0, 0x11, 0x00


	//----- nvinfo : EIATTR_KPARAM_INFO
	.align		4
.L_31:
        /*0018*/ 	.byte	0x04, 0x17
        /*001a*/ 	.short	(.L_33 - .L_32)
.L_32:
        /*001c*/ 	.word	0x00000000
        /*0020*/ 	.short	0x0002
        /*0022*/ 	.short	0x0010
        /*0024*/ 	.byte	0x00, 0xf5, 0x21, 0x00


	//----- nvinfo : EIATTR_KPARAM_INFO
	.align		4
.L_33:
        /*0028*/ 	.byte	0x04, 0x17
        /*002a*/ 	.short	(.L_35 - .L_34)
.L_34:
        /*002c*/ 	.word	0x00000000
        /*0030*/ 	.short	0x0001
        /*0032*/ 	.short	0x0008
        /*0034*/ 	.byte	0x00, 0xf5, 0x21, 0x00


	//----- nvinfo : EIATTR_KPARAM_INFO
	.align		4
.L_35:
        /*0038*/ 	.byte	0x04, 0x17
        /*003a*/ 	.short	(.L_37 - .L_36)
.L_36:
        /*003c*/ 	.word	0x00000000
        /*0040*/ 	.short	0x0000
        /*0042*/ 	.short	0x0000
        /*0044*/ 	.byte	0x00, 0xf5, 0x21, 0x00


	//----- nvinfo : EIATTR_SPARSE_MMA_MASK
	.align		4
.L_37:
        /*0048*/ 	.byte	0x03, 0x50
        /*004a*/ 	.short	0x0000


	//----- nvinfo : EIATTR_MAXREG_COUNT
	.align		4
        /*004c*/ 	.byte	0x03, 0x1b
        /*004e*/ 	.short	0x00ff


	//----- nvinfo : EIATTR_NUM_BARRIERS
	.align		4
        /*0050*/ 	.byte	0x02, 0x4c
        /*0052*/ 	.byte	0x01
	.zero		1


	//----- nvinfo : EIATTR_MERCURY_ISA_VERSION
	.align		4
        /*0054*/ 	.byte	0x03, 0x5f
        /*0056*/ 	.short	0x0101


	//----- nvinfo : EIATTR_VRC_CTA_INIT_COUNT
	.align		4
        /*0058*/ 	.byte	0x02, 0x4a
	.zero		1
	.zero		1


	//----- nvinfo : EIATTR_EXIT_INSTR_OFFSETS
	.align		4
        /*005c*/ 	.byte	0x04, 0x1c
        /*005e*/ 	.short	(.L_39 - .L_38)


	//   ....[0]....
.L_38:
        /*0060*/ 	.word	0x00000790


	//----- nvinfo : EIATTR_CBANK_PARAM_SIZE
	.align		4
.L_39:
        /*0064*/ 	.byte	0x03, 0x19
        /*0066*/ 	.short	0x001c


	//----- nvinfo : EIATTR_PARAM_CBANK
	.align		4
        /*0068*/ 	.byte	0x04, 0x0a
        /*006a*/ 	.short	(.L_41 - .L_40)
	.align		4
.L_40:
        /*006c*/ 	.word	index@(.nv.constant0._Z11matMulTiledPKfS0_Pfi)
        /*0070*/ 	.short	0x0380
        /*0072*/ 	.short	0x001c


	//----- nvinfo : EIATTR_SW_WAR
	.align		4
.L_41:
        /*0074*/ 	.byte	0x04, 0x36
        /*0076*/ 	.short	(.L_43 - .L_42)
.L_42:
        /*0078*/ 	.word	0x00000008
.L_43:


//--------------------- .nv.callgraph             --------------------------
	.section	.nv.callgraph,"",@"SHT_CUDA_CALLGRAPH"
	.align	4
	.sectionentsize	8
	.align		4
        /*0000*/ 	.word	0x00000000
	.align		4
        /*0004*/ 	.word	0xffffffff
	.align		4
        /*0008*/ 	.word	0x00000000
	.align		4
        /*000c*/ 	.word	0xfffffffe
	.align		4
        /*0010*/ 	.word	0x00000000
	.align		4
        /*0014*/ 	.word	0xfffffffd
	.align		4
        /*0018*/ 	.word	0x00000000
	.align		4
        /*001c*/ 	.word	0xfffffffc


//--------------------- .text._Z6matMulPKfS0_Pfi  --------------------------
	.section	.text._Z6matMulPKfS0_Pfi,"ax",@progbits
	.align	128
        .global         _Z6matMulPKfS0_Pfi
        .type           _Z6matMulPKfS0_Pfi,@function
        .size           _Z6matMulPKfS0_Pfi,(.L_x_8 - _Z6matMulPKfS0_Pfi)
        .other          _Z6matMulPKfS0_Pfi,@"STO_CUDA_ENTRY STV_DEFAULT"
_Z6matMulPKfS0_Pfi:
.text._Z6matMulPKfS0_Pfi:
[----:B------:R-:W-:Y:S01]  /*0000*/  LDC R1, c[0x0][0x37c] ;  /* 0x0000df00ff017b82 */ /* 0x000fe20000000800 */
[----:B------:R-:W0:Y:S07]  /*0010*/  S2R R3, SR_TID.X ;  /* 0x0000000000037919 */ /* 0x000e2e0000002100 */
[----:B------:R-:W1:Y:S01]  /*0020*/  S2UR UR4, SR_CTAID.Y ;  /* 0x00000000000479c3 */ /* 0x000e620000002600 */
[----:B------:R-:W2:Y:S07]  /*0030*/  S2R R7, SR_TID.Y ;  /* 0x0000000000077919 */ /* 0x000eae0000002200 */
[----:B------:R-:W0:Y:S08]  /*0040*/  S2UR UR6, SR_CTAID.X ;  /* 0x00000000000679c3 */ /* 0x000e300000002500 */
[----:B------:R-:W0:Y:S01]  /*0050*/  LDC R2, c[0x0][0x360] ;  /* 0x0000d800ff027b82 */ /* 0x000e220000000800 */
[----:B------:R-:W1:Y:S07]  /*0060*/  LDCU UR5, c[0x0][0x364] ;  /* 0x00006c80ff0577ac */ /* 0x000e6e0008000800 */
[----:B------:R-:W3:Y:S01]  /*0070*/  LDC R0, c[0x0][0x398] ;  /* 0x0000e600ff007b82 */ /* 0x000ee20000000800 */
[----:B-1----:R-:W-:Y:S01]  /*0080*/  UIMAD UR4, UR4, UR5, URZ ;  /* 0x00000005040472a4 */ /* 0x002fe2000f8e02ff */
[----:B0-----:R-:W-:-:S05]  /*0090*/  IMAD R2, R2, UR6, R3 ;  /* 0x0000000602027c24 */ /* 0x001fca000f8e0203 */
[----:B--2---:R-:W-:-:S04]  /*00a0*/  IADD3 R3, PT, PT, R7, UR4, RZ ;  /* 0x0000000407037c10 */ /* 0x004fc8000fffe0ff */
[----:B------:R-:W-:-:S04]  /*00b0*/  VIMNMX R5, PT, PT, R2, R3, !PT ;  /* 0x0000000302057248 */ /* 0x000fc80007fe0100 */
[----:B---3--:R-:W-:-:S13]  /*00c0*/  ISETP.GE.AND P0, PT, R5, R0, PT ;  /* 0x000000000500720c */ /* 0x008fda0003f06270 */
[----:B------:R-:W-:Y:S05]  /*00d0*/  @P0 EXIT ;  /* 0x000000000000094d */ /* 0x000fea0003800000 */
[----:B------:R-:W0:Y:S01]  /*00e0*/  LDC.64 R14, c[0x0][0x390] ;  /* 0x0000e400ff0e7b82 */ /* 0x000e220000000a00 */
[----:B------:R-:W1:Y:S01]  /*00f0*/  LDCU.64 UR8, c[0x0][0x358] ;  /* 0x00006b00ff0877ac */ /* 0x000e620008000a00 */
[----:B------:R-:W-:Y:S01]  /*0100*/  IMAD R2, R2, R0, RZ ;  /* 0x0000000002027224 */ /* 0x000fe200078e02ff */
[C---:B------:R-:W-:Y:S02]  /*0110*/  ISETP.GE.U32.AND P1, PT, R0.reuse, 0x8, PT ;  /* 0x000000080000780c */ /* 0x040fe40003f26070 */
[----:B------:R-:W-:Y:S02]  /*0120*/  LOP3.LUT R4, R0, 0x7, RZ, 0xc0, !PT ;  /* 0x0000000700047812 */ /* 0x000fe400078ec0ff */
[----:B------:R-:W-:Y:S02]  /*0130*/  IADD3 R5, PT, PT, R3, R2, RZ ;  /* 0x0000000203057210 */ /* 0x000fe40007ffe0ff */
[----:B------:R-:W-:Y:S02]  /*0140*/  ISETP.NE.AND P0, PT, R4, RZ, PT ;  /* 0x000000ff0400720c */ /* 0x000fe40003f05270 */
[----:B------:R-:W-:Y:S01]  /*0150*/  MOV R12, RZ ;  /* 0x000000ff000c7202 */ /* 0x000fe20000000f00 */
[----:B0-----:R-:W-:-:S04]  /*0160*/  IMAD.WIDE R14, R5, 0x4, R14 ;  /* 0x00000004050e7825 */ /* 0x001fc800078e020e */
[----:B------:R-:W-:Y:S01]  /*0170*/  HFMA2 R5, -RZ, RZ, 0, 0 ;  /* 0x00000000ff057431 */ /* 0x000fe200000001ff */
[----:B-1----:R0:W-:Y:S01]  /*0180*/  STG.E desc[UR8][R14.64], RZ ;  /* 0x000000ff0e007986 */ /* 0x0021e2000c101908 */
[----:B------:R-:W-:Y:S05]  /*0190*/  @!P1 BRA `(.L_x_0) ;  /* 0x00000004001c9947 */ /* 0x000fea0003800000 */
[----:B------:R-:W1:Y:S01]  /*01a0*/  LDCU.64 UR6, c[0x0][0x380] ;  /* 0x00007000ff0677ac */ /* 0x000e620008000a00 */
[C---:B------:R-:W-:Y:S01]  /*01b0*/  LOP3.LUT R5, R0.reuse, 0x7ffffff8, RZ, 0xc0, !PT ;  /* 0x7ffffff800057812 */ /* 0x040fe200078ec0ff */
[C---:B------:R-:W-:Y:S01]  /*01c0*/  IMAD R9, R0.reuse, 0x3, R3 ;  /* 0x0000000300097824 */ /* 0x040fe200078e0203 */
[C---:B------:R-:W-:Y:S01]  /*01d0*/  IADD3 R8, PT, PT, R0.reuse, UR4, R7 ;  /* 0x0000000400087c10 */ /* 0x040fe2000fffe007 */
[C-C-:B------:R-:W-:Y:S01]  /*01e0*/  IMAD R13, R0.reuse, 0x5, R3.reuse ;  /* 0x00000005000d7824 */ /* 0x140fe200078e0203 */
[CC--:B------:R-:W-:Y:S01]  /*01f0*/  LEA R7, R0.reuse, R3.reuse, 0x1 ;  /* 0x0000000300077211 */ /* 0x0c0fe200078e08ff */
[C-C-:B------:R-:W-:Y:S01]  /*0200*/  IMAD R25, R0.reuse, 0x6, R3.reuse ;  /* 0x0000000600197824 */ /* 0x140fe200078e0203 */
[C---:B------:R-:W-:Y:S01]  /*0210*/  LEA R11, R0.reuse, R3, 0x2 ;  /* 0x00000003000b7211 */ /* 0x040fe200078e10ff */
[----:B------:R-:W-:Y:S01]  /*0220*/  IMAD R27, R0, 0x7, R3 ;  /* 0x00000007001b7824 */ /* 0x000fe200078e0203 */
[----:B------:R-:W-:Y:S02]  /*0230*/  MOV R12, RZ ;  /* 0x000000ff000c7202 */ /* 0x000fe40000000f00 */
[----:B------:R-:W-:-:S02]  /*0240*/  MOV R10, R2 ;  /* 0x00000002000a7202 */ /* 0x000fc40000000f00 */
[----:B------:R-:W-:Y:S02]  /*0250*/  MOV R29, R3 ;  /* 0x00000003001d7202 */ /* 0x000fe40000000f00 */
[----:B------:R-:W-:Y:S01]  /*0260*/  IADD3 R6, PT, PT, -R5, RZ, RZ ;  /* 0x000000ff05067210 */ /* 0x000fe20007ffe1ff */
[----:B-1----:R-:W-:-:S04]  /*0270*/  UIADD3 UR5, UP0, UPT, UR6, 0x10, URZ ;  /* 0x0000001006057890 */ /* 0x002fc8000ff1e0ff */
[----:B------:R-:W-:-:S12]  /*0280*/  UIADD3.X UR6, UPT, UPT, URZ, UR7, URZ, UP0, !UPT ;  /* 0x00000007ff067290 */ /* 0x000fd800087fe4ff */
.L_x_1:
[----:B------:R-:W1:Y:S01]  /*0290*/  LDC.64 R16, c[0x0][0x388] ;  /* 0x0000e200ff107b82 */ /* 0x000e620000000a00 */
[----:B------:R-:W-:Y:S02]  /*02a0*/  MOV R20, UR5 ;  /* 0x0000000500147c02 */ /* 0x000fe40008000f00 */
[----:B------:R-:W-:-:S03]  /*02b0*/  MOV R21, UR6 ;  /* 0x0000000600157c02 */ /* 0x000fc60008000f00 */
[----:B------:R-:W-:-:S05]  /*02c0*/  IMAD.WIDE R20, R10, 0x4, R20 ;  /* 0x000000040a147825 */ /* 0x000fca00078e0214 */
[----:B--2---:R-:W2:Y:S01]  /*02d0*/  LDG.E R23, desc[UR8][R20.64+-0x10] ;  /* 0xfffff00814177981 */ /* 0x004ea2000c1e1900 */
[----:B-1----:R-:W-:-:S06]  /*02e0*/  IMAD.WIDE.U32 R18, R29, 0x4, R16 ;  /* 0x000000041d127825 */ /* 0x002fcc00078e0010 */
[----:B------:R-:W2:Y:S02]  /*02f0*/  LDG.E R18, desc[UR8][R18.64] ;  /* 0x0000000812127981 */ /* 0x000ea4000c1e1900 */
[----:B--2---:R-:W-:Y:S01]  /*0300*/  FFMA R12, R23, R18, R12 ;  /* 0x00000012170c7223 */ /* 0x004fe2000000000c */
[----:B------:R-:W-:-:S04]  /*0310*/  IMAD.WIDE.U32 R18, R8, 0x4, R16 ;  /* 0x0000000408127825 */ /* 0x000fc800078e0010 */
[----:B------:R1:W-:Y:S04]  /*0320*/  STG.E desc[UR8][R14.64], R12 ;  /* 0x0000000c0e007986 */ /* 0x0003e8000c101908 */
[----:B------:R-:W2:Y:S04]  /*0330*/  LDG.E R22, desc[UR8][R18.64] ;  /* 0x0000000812167981 */ /* 0x000ea8000c1e1900 */
[----:B------:R-:W2:Y:S02]  /*0340*/  LDG.E R23, desc[UR8][R20.64+-0xc] ;  /* 0xfffff40814177981 */ /* 0x000ea4000c1e1900 */
[----:B--2---:R-:W-:Y:S01]  /*0350*/  FFMA R24, R23, R22, R12 ;  /* 0x0000001617187223 */ /* 0x004fe2000000000c */
[----:B------:R-:W-:-:S04]  /*0360*/  IMAD.WIDE.U32 R22, R7, 0x4, R16 ;  /* 0x0000000407167825 */ /* 0x000fc800078e0010 */
[----:B------:R2:W-:Y:S04]  /*0370*/  STG.E desc[UR8][R14.64], R24 ;  /* 0x000000180e007986 */ /* 0x0005e8000c101908 */
[----:B------:R-:W3:Y:S04]  /*0380*/  LDG.E R23, desc[UR8][R22.64] ;  /* 0x0000000816177981 */ /* 0x000ee8000c1e1900 */
[----:B------:R-:W3:Y:S02]  /*0390*/  LDG.E R26, desc[UR8][R20.64+-0x8] ;  /* 0xfffff808141a7981 */ /* 0x000ee4000c1e1900 */
[----:B---3--:R-:W-:Y:S01]  /*03a0*/  FFMA R26, R26, R23, R24 ;  /* 0x000000171a1a7223 */ /* 0x008fe20000000018 */
[----:B------:R-:W-:-:S04]  /*03b0*/  IMAD.WIDE.U32 R22, R9, 0x4, R16 ;  /* 0x0000000409167825 */ /* 0x000fc800078e0010 */
[----:B------:R3:W-:Y:S04]  /*03c0*/  STG.E desc[UR8][R14.64], R26 ;  /* 0x0000001a0e007986 */ /* 0x0007e8000c101908 */
[----:B-1----:R-:W4:Y:S04]  /*03d0*/  LDG.E R12, desc[UR8][R22.64] ;  /* 0x00000008160c7981 */ /* 0x002f28000c1e1900 */
[----:B------:R-:W4:Y:S02]  /*03e0*/  LDG.E R19, desc[UR8][R20.64+-0x4] ;  /* 0xfffffc0814137981 */ /* 0x000f24000c1e1900 */
[----:B----4-:R-:W-:Y:S01]  /*03f0*/  FFMA R12, R19, R12, R26 ;  /* 0x0000000c130c7223 */ /* 0x010fe2000000001a */
[----:B------:R-:W-:-:S04]  /*0400*/  IMAD.WIDE.U32 R18, R11, 0x4, R16 ;  /* 0x000000040b127825 */ /* 0x000fc800078e0010 */
[----:B------:R1:W-:Y:S04]  /*0410*/  STG.E desc[UR8][R14.64], R12 ;  /* 0x0000000c0e007986 */ /* 0x0003e8000c101908 */
[----:B------:R-:W4:Y:S04]  /*0420*/  LDG.E R19, desc[UR8][R18.64] ;  /* 0x0000000812137981 */ /* 0x000f28000c1e1900 */
[----:B--2---:R-:W4:Y:S02]  /*0430*/  LDG.E R24, desc[UR8][R20.64] ;  /* 0x0000000814187981 */ /* 0x004f24000c1e1900 */
[----:B----4-:R-:W-:Y:S01]  /*0440*/  FFMA R24, R24, R19, R12 ;  /* 0x0000001318187223 */ /* 0x010fe2000000000c */
[----:B------:R-:W-:-:S04]  /*0450*/  IMAD.WIDE.U32 R18, R13, 0x4, R16 ;  /* 0x000000040d127825 */ /* 0x000fc800078e0010 */
[----:B------:R2:W-:Y:S04]  /*0460*/  STG.E desc[UR8][R14.64], R24 ;  /* 0x000000180e007986 */ /* 0x0005e8000c101908 */
[----:B---3--:R-:W3:Y:S04]  /*0470*/  LDG.E R26, desc[UR8][R18.64] ;  /* 0x00000008121a7981 */ /* 0x008ee8000c1e1900 */
[----:B------:R-:W3:Y:S02]  /*0480*/  LDG.E R23, desc[UR8][R20.64+0x4] ;  /* 0x0000040814177981 */ /* 0x000ee4000c1e1900 */
[----:B---3--:R-:W-:Y:S01]  /*0490*/  FFMA R26, R23, R26, R24 ;  /* 0x0000001a171a7223 */ /* 0x008fe20000000018 */
[----:B------:R-:W-:-:S04]  /*04a0*/  IMAD.WIDE.U32 R22, R25, 0x4, R16 ;  /* 0x0000000419167825 */ /* 0x000fc800078e0010 */
[----:B------:R2:W-:Y:S04]  /*04b0*/  STG.E desc[UR8][R14.64], R26 ;  /* 0x0000001a0e007986 */ /* 0x0005e8000c101908 */
[----:B------:R-:W3:Y:S04]  /*04c0*/  LDG.E R23, desc[UR8][R22.64] ;  /* 0x0000000816177981 */ /* 0x000ee8000c1e1900 */
[----:B-1----:R-:W3:Y:S01]  /*04d0*/  LDG.E R12, desc[UR8][R20.64+0x8] ;  /* 0x00000808140c7981 */ /* 0x002ee2000c1e1900 */
[----:B------:R-:W-:Y:S01]  /*04e0*/  IMAD.WIDE.U32 R16, R27, 0x4, R16 ;  /* 0x000000041b107825 */ /* 0x000fe200078e0010 */
[----:B------:R-:W-:-:S03]  /*04f0*/  IADD3 R6, PT, PT, R6, 0x8, RZ ;  /* 0x0000000806067810 */ /* 0x000fc60007ffe0ff */
[----:B---3--:R-:W-:-:S05]  /*0500*/  FFMA R28, R12, R23, R26 ;  /* 0x000000170c1c7223 */ /* 0x008fca000000001a */
[----:B------:R2:W-:Y:S04]  /*0510*/  STG.E desc[UR8][R14.64], R28 ;  /* 0x0000001c0e007986 */ /* 0x0005e8000c101908 */
[----:B------:R-:W3:Y:S04]  /*0520*/  LDG.E R12, desc[UR8][R20.64+0xc] ;  /* 0x00000c08140c7981 */ /* 0x000ee8000c1e1900 */
[----:B------:R-:W3:Y:S01]  /*0530*/  LDG.E R17, desc[UR8][R16.64] ;  /* 0x0000000810117981 */ /* 0x000ee2000c1e1900 */
[----:B------:R-:W-:Y:S02]  /*0540*/  ISETP.NE.AND P1, PT, R6, RZ, PT ;  /* 0x000000ff0600720c */ /* 0x000fe40003f25270 */
[----:B------:R-:W-:-:S02]  /*0550*/  LEA R8, R0, R8, 0x3 ;  /* 0x0000000800087211 */ /* 0x000fc400078e18ff */
[C---:B------:R-:W-:Y:S02]  /*0560*/  LEA R7, R0.reuse, R7, 0x3 ;  /* 0x0000000700077211 */ /* 0x040fe400078e18ff */
[C---:B------:R-:W-:Y:S02]  /*0570*/  LEA R9, R0.reuse, R9, 0x3 ;  /* 0x0000000900097211 */ /* 0x040fe400078e18ff */
[C---:B------:R-:W-:Y:S02]  /*0580*/  LEA R11, R0.reuse, R11, 0x3 ;  /* 0x0000000b000b7211 */ /* 0x040fe400078e18ff */
[C---:B------:R-:W-:Y:S02]  /*0590*/  LEA R13, R0.reuse, R13, 0x3 ;  /* 0x0000000d000d7211 */ /* 0x040fe400078e18ff */
[C---:B------:R-:W-:Y:S02]  /*05a0*/  LEA R25, R0.reuse, R25, 0x3 ;  /* 0x0000001900197211 */ /* 0x040fe400078e18ff */
[----:B------:R-:W-:-:S02]  /*05b0*/  LEA R27, R0, R27, 0x3 ;  /* 0x0000001b001b7211 */ /* 0x000fc400078e18ff */
[----:B------:R-:W-:Y:S02]  /*05c0*/  LEA R29, R0, R29, 0x3 ;  /* 0x0000001d001d7211 */ /* 0x000fe400078e18ff */
[----:B------:R-:W-:Y:S01]  /*05d0*/  IADD3 R10, PT, PT, R10, 0x8, RZ ;  /* 0x000000080a0a7810 */ /* 0x000fe20007ffe0ff */
[----:B---3--:R-:W-:-:S05]  /*05e0*/  FFMA R12, R12, R17, R28 ;  /* 0x000000110c0c7223 */ /* 0x008fca000000001c */
[----:B------:R2:W-:Y:S01]  /*05f0*/  STG.E desc[UR8][R14.64], R12 ;  /* 0x0000000c0e007986 */ /* 0x0005e2000c101908 */
[----:B------:R-:W-:Y:S05]  /*0600*/  @P1 BRA `(.L_x_1) ;  /* 0xfffffffc00201947 */ /* 0x000fea000383ffff */
.L_x_0:
[----:B------:R-:W-:Y:S05]  /*0610*/  @!P0 EXIT ;  /* 0x000000000000894d */ /* 0x000fea0003800000 */
[----:B------:R-:W-:Y:S02]  /*0620*/  ISETP.GE.U32.AND P0, PT, R4, 0x4, PT ;  /* 0x000000040400780c */ /* 0x000fe40003f06070 */
[----:B------:R-:W-:-:S04]  /*0630*/  LOP3.LUT R18, R0, 0x3, RZ, 0xc0, !PT ;  /* 0x0000000300127812 */ /* 0x000fc800078ec0ff */
[----:B------:R-:W-:-:S07]  /*0640*/  ISETP.NE.AND P1, PT, R18, RZ, PT ;  /* 0x000000ff1200720c */ /* 0x000fce0003f25270 */
[----:B------:R-:W-:Y:S06]  /*0650*/  @!P0 BRA `(.L_x_2) ;  /* 0x0000000000748947 */ /* 0x000fec0003800000 */
[----:B------:R-:W1:Y:S01]  /*0660*/  LDC.64 R6, c[0x0][0x388] ;  /* 0x0000e200ff067b82 */ /* 0x000e620000000a00 */
[----:B------:R-:W-:Y:S01]  /*0670*/  IADD3 R13, PT, PT, R2, R5, RZ ;  /* 0x00000005020d7210 */ /* 0x000fe20007ffe0ff */
[----:B------:R-:W-:-:S06]  /*0680*/  IMAD R17, R5, R0, R3 ;  /* 0x0000000005117224 */ /* 0x000fcc00078e0203 */
[----:B------:R-:W3:Y:S01]  /*0690*/  LDC.64 R8, c[0x0][0x380] ;  /* 0x0000e000ff087b82 */ /* 0x000ee20000000a00 */
[----:B-1----:R-:W-:-:S06]  /*06a0*/  IMAD.WIDE.U32 R10, R17, 0x4, R6 ;  /* 0x00000004110a7825 */ /* 0x002fcc00078e0006 */
[----:B------:R-:W4:Y:S01]  /*06b0*/  LDG.E R10, desc[UR8][R10.64] ;  /* 0x000000080a0a7981 */ /* 0x000f22000c1e1900 */
[----:B---3--:R-:W-:-:S05]  /*06c0*/  IMAD.WIDE R8, R13, 0x4, R8 ;  /* 0x000000040d087825 */ /* 0x008fca00078e0208 */
[----:B------:R-:W4:Y:S01]  /*06d0*/  LDG.E R13, desc[UR8][R8.64] ;  /* 0x00000008080d7981 */ /* 0x000f22000c1e1900 */
[----:B------:R-:W-:Y:S01]  /*06e0*/  IADD3 R17, PT, PT, R17, R0, RZ ;  /* 0x0000000011117210 */ /* 0x000fe20007ffe0ff */
[----:B----4-:R-:W-:-:S04]  /*06f0*/  FFMA R19, R13, R10, R12 ;  /* 0x0000000a0d137223 */ /* 0x010fc8000000000c */
[C---:B--2---:R-:W-:Y:S01]  /*0700*/  IMAD.WIDE.U32 R12, R17.reuse, 0x4, R6 ;  /* 0x00000004110c7825 */ /* 0x044fe200078e0006 */
[----:B------:R1:W-:Y:S05]  /*0710*/  STG.E desc[UR8][R14.64], R19 ;  /* 0x000000130e007986 */ /* 0x0003ea000c101908 */
[----:B------:R-:W2:Y:S04]  /*0720*/  LDG.E R12, desc[UR8][R12.64] ;  /* 0x000000080c0c7981 */ /* 0x000ea8000c1e1900 */
[----:B------:R-:W2:Y:S01]  /*0730*/  LDG.E R4, desc[UR8][R8.64+0x4] ;  /* 0x0000040808047981 */ /* 0x000ea2000c1e1900 */
[----:B------:R-:W-:-:S05]  /*0740*/  IADD3 R23, PT, PT, R17, R0, RZ ;  /* 0x0000000011177210 */ /* 0x000fca0007ffe0ff */
[----:B------:R-:W-:-:S04]  /*0750*/  IMAD.WIDE.U32 R16, R23, 0x4, R6 ;  /* 0x0000000417107825 */ /* 0x000fc800078e0006 */
[----:B--2---:R-:W-:-:S05]  /*0760*/  FFMA R21, R4, R12, R19 ;  /* 0x0000000c04157223 */ /* 0x004fca0000000013 */
[----:B------:R1:W-:Y:S04]  /*0770*/  STG.E desc[UR8][R14.64], R21 ;  /* 0x000000150e007986 */ /* 0x0003e8000c101908 */
        /* <DEDUP_REMOVED lines=8> */
[----:B------:R-:W-:Y:S01]  /*0800*/  IADD3 R5, PT, PT, R5, 0x4, RZ ;  /* 0x0000000405057810 */ /* 0x000fe20007ffe0ff */
[----:B--2---:R-:W-:-:S05]  /*0810*/  FFMA R12, R12, R6, R11 ;  /* 0x000000060c0c7223 */ /* 0x004fca000000000b */
[----:B------:R1:W-:Y:S02]  /*0820*/  STG.E desc[UR8][R14.64], R12 ;  /* 0x0000000c0e007986 */ /* 0x0003e4000c101908 */
.L_x_2:
[----:B------:R-:W-:Y:S05]  /*0830*/  @!P1 EXIT ;  /* 0x000000000000994d */ /* 0x000fea0003800000 */
[----:B------:R-:W-:Y:S02]  /*0840*/  ISETP.NE.AND P0, PT, R18, 0x1, PT ;  /* 0x000000011200780c */ /* 0x000fe40003f05270 */
[----:B------:R-:W-:-:S04]  /*0850*/  LOP3.LUT R4, R0, 0x1, RZ, 0xc0, !PT ;  /* 0x0000000100047812 */ /* 0x000fc800078ec0ff */
[----:B------:R-:W-:-:S07]  /*0860*/  ISETP.NE.U32.AND P1, PT, R4, 0x1, PT ;  /* 0x000000010400780c */ /* 0x000fce0003f25070 */
        /* <DEDUP_REMOVED lines=9> */
[----:B------:R-:W-:-:S05]  /*0900*/  IADD3 R17, PT, PT, R17, R0, RZ ;  /* 0x0000000011117210 */ /* 0x000fca0007ffe0ff */
[----:B------:R-:W-:-:S04]  /*0910*/  IMAD.WIDE.U32 R6, R17, 0x4, R6 ;  /* 0x0000000411067825 */ /* 0x000fc800078e0006 */
[----:B----4-:R-:W-:-:S05]  /*0920*/  FFMA R13, R13, R10, R12 ;  /* 0x0000000a0d0d7223 */ /* 0x010fca000000000c */
[----:B------:R3:W-:Y:S04]  /*0930*/  STG.E desc[UR8][R14.64], R13 ;  /* 0x0000000d0e007986 */ /* 0x0007e8000c101908 */
[----:B--2---:R-:W2:Y:S04]  /*0940*/  LDG.E R12, desc[UR8][R8.64+0x4] ;  /* 0x00000408080c7981 */ /* 0x004ea8000c1e1900 */
[----:B------:R-:W2:Y:S01]  /*0950*/  LDG.E R6, desc[UR8][R6.64] ;  /* 0x0000000806067981 */ /* 0x000ea2000c1e1900 */
[----:B------:R-:W-:Y:S01]  /*0960*/  IADD3 R5, PT, PT, R5, 0x2, RZ ;  /* 0x0000000205057810 */ /* 0x000fe20007ffe0ff */
[----:B--2---:R-:W-:-:S05]  /*0970*/  FFMA R12, R12, R6, R13 ;  /* 0x000000060c0c7223 */ /* 0x004fca000000000d */
[----:B------:R3:W-:Y:S02]  /*0980*/  STG.E desc[UR8][R14.64], R12 ;  /* 0x0000000c0e007986 */ /* 0x0007e4000c101908 */
.L_x_3:
[----:B------:R-:W-:Y:S05]  /*0990*/  @P1 EXIT ;  /* 0x000000000000194d */ /* 0x000fea0003800000 */
[----:B------:R-:W4:Y:S01]  /*09a0*/  LDC.64 R6, c[0x0][0x380] ;  /* 0x0000e000ff067b82 */ /* 0x000f220000000a00 */
[----:B-1----:R-:W-:Y:S01]  /*09b0*/  IADD3 R11, PT, PT, R2, R5, RZ ;  /* 0x00000005020b7210 */ /* 0x002fe20007ffe0ff */
[----:B------:R-:W-:-:S06]  /*09c0*/  IMAD R5, R5, R0, R3 ;  /* 0x0000000005057224 */ /* 0x000fcc00078e0203 */
[----:B------:R-:W1:Y:S01]  /*09d0*/  LDC.64 R8, c[0x0][0x388] ;  /* 0x0000e200ff087b82 */ /* 0x000e620000000a00 */
[----:B----4-:R-:W-:-:S06]  /*09e0*/  IMAD.WIDE R2, R11, 0x4, R6 ;  /* 0x000000040b027825 */ /* 0x010fcc00078e0206 */
[----:B------:R-:W4:Y:S01]  /*09f0*/  LDG.E R3, desc[UR8][R2.64] ;  /* 0x0000000802037981 */ /* 0x000f22000c1e1900 */
[----:B-1----:R-:W-:-:S06]  /*0a00*/  IMAD.WIDE.U32 R4, R5, 0x4, R8 ;  /* 0x0000000405047825 */ /* 0x002fcc00078e0008 */
[----:B------:R-:W4:Y:S02]  /*0a10*/  LDG.E R4, desc[UR8][R4.64] ;  /* 0x0000000804047981 */ /* 0x000f24000c1e1900 */
[----:B----4-:R-:W-:-:S05]  /*0a20*/  FFMA R7, R3, R4, R12 ;  /* 0x0000000403077223 */ /* 0x010fca000000000c */
[----:B------:R-:W-:Y:S01]  /*0a30*/  STG.E desc[UR8][R14.64], R7 ;  /* 0x000000070e007986 */ /* 0x000fe2000c101908 */
[----:B------:R-:W-:Y:S05]  /*0a40*/  EXIT ;  /* 0x000000000000794d */ /* 0x000fea0003800000 */
.L_x_4:
[----:B------:R-:W-:-:S00]  /*0a50*/  BRA `(.L_x_4) ;  /* 0xfffffffc00fc7947 */ /* 0x000fc0000383ffff */
[----:B------:R-:W-:-:S00]  /*0a60*/  NOP ;  /* 0x0000000000007918 */ /* 0x000fc00000000000 */
        /* <DEDUP_REMOVED lines=9> */
.L_x_8:


//--------------------- .text._Z11matMulTiledPKfS0_Pfi --------------------------
	.section	.text._Z11matMulTiledPKfS0_Pfi,"ax",@progbits
	.align	128
        .global         _Z11matMulTiledPKfS0_Pfi
        .type           _Z11matMulTiledPKfS0_Pfi,@function
        .size           _Z11matMulTiledPKfS0_Pfi,(.L_x_9 - _Z11matMulTiledPKfS0_Pfi)
        .other          _Z11matMulTiledPKfS0_Pfi,@"STO_CUDA_ENTRY STV_DEFAULT"
_Z11matMulTiledPKfS0_Pfi:
.text._Z11matMulTiledPKfS0_Pfi:
[----:B------:R-:W-:Y:S01]  /*0000*/  LDC R1, c[0x0][0x37c] ;  /* 0x0000df00ff017b82 */ /* 0x000fe20000000800 */
[----:B------:R-:W0:Y:S07]  /*0010*/  S2R R8, SR_TID.Y ;  /* 0x0000000000087919 */ /* 0x000e2e0000002200 */
[----:B------:R-:W1:Y:S01]  /*0020*/  LDC R0, c[0x0][0x398] ;  /* 0x0000e600ff007b82 */ /* 0x000e620000000800 */
[----:B------:R-:W2:Y:S01]  /*0030*/  LDCU.64 UR8, c[0x0][0x358] ;  /* 0x00006b00ff0877ac */ /* 0x000ea20008000a00 */
[----:B------:R-:W-:Y:S01]  /*0040*/  HFMA2 R11, -RZ, RZ, 0, 0 ;  /* 0x00000000ff0b7431 */ /* 0x000fe200000001ff */
[----:B------:R-:W3:Y:S05]  /*0050*/  S2R R9, SR_TID.X ;  /* 0x0000000000097919 */ /* 0x000eea0000002100 */
[----:B------:R-:W0:Y:S08]  /*0060*/  LDC R3, c[0x0][0x364] ;  /* 0x0000d900ff037b82 */ /* 0x000e300000000800 */
[----:B------:R-:W0:Y:S08]  /*0070*/  S2UR UR4, SR_CTAID.Y ;  /* 0x00000000000479c3 */ /* 0x000e300000002600 */
[----:B------:R-:W3:Y:S01]  /*0080*/  S2UR UR5, SR_CTAID.X ;  /* 0x00000000000579c3 */ /* 0x000ee20000002500 */
[----:B-1----:R-:W-:-:S07]  /*0090*/  ISETP.GE.AND P0, PT, R0, 0x20, PT ;  /* 0x000000200000780c */ /* 0x002fce0003f06270 */
[----:B------:R-:W3:Y:S08]  /*00a0*/  LDC R5, c[0x0][0x360] ;  /* 0x0000d800ff057b82 */ /* 0x000ef00000000800 */
[----:B------:R-:W1:Y:S01]  /*00b0*/  LDC.64 R22, c[0x0][0x390] ;  /* 0x0000e400ff167b82 */ /* 0x000e620000000a00 */
[----:B0-----:R-:W-:Y:S02]  /*00c0*/  IMAD R3, R3, UR4, R8 ;  /* 0x0000000403037c24 */ /* 0x001fe4000f8e0208 */
[----:B---3--:R-:W-:-:S04]  /*00d0*/  IMAD R5, R5, UR5, R9 ;  /* 0x0000000505057c24 */ /* 0x008fc8000f8e0209 */
[----:B------:R-:W-:-:S04]  /*00e0*/  IMAD R7, R3, R0, R5 ;  /* 0x0000000003077224 */ /* 0x000fc800078e0205 */
[----:B-1----:R-:W-:Y:S01]  /*00f0*/  IMAD.WIDE R22, R7, 0x4, R22 ;  /* 0x0000000407167825 */ /* 0x002fe200078e0216 */
[----:B--2---:R-:W-:Y:S06]  /*0100*/  @!P0 BRA `(.L_x_5) ;  /* 0x00000004009c8947 */ /* 0x004fec0003800000 */
[----:B------:R-:W0:Y:S01]  /*0110*/  S2UR UR6, SR_CgaCtaId ;  /* 0x00000000000679c3 */ /* 0x000e220000008800 */
[----:B------:R-:W-:Y:S01]  /*0120*/  UMOV UR4, 0x400 ;  /* 0x0000040000047882 */ /* 0x000fe20000000000 */
[----:B------:R-:W-:Y:S01]  /*0130*/  SHF.R.S32.HI R7, RZ, 0x1f, R0 ;  /* 0x0000001fff077819 */ /* 0x000fe20000011400 */
[----:B------:R-:W-:Y:S01]  /*0140*/  UIADD3 UR5, UPT, UPT, UR4, 0x1000, URZ ;  /* 0x0000100004057890 */ /* 0x000fe2000fffe0ff */
[-C--:B------:R-:W-:Y:S01]  /*0150*/  IMAD R2, R3, R0.reuse, R9 ;  /* 0x0000000003027224 */ /* 0x080fe200078e0209 */
[----:B------:R-:W-:Y:S01]  /*0160*/  MOV R11, RZ ;  /* 0x000000ff000b7202 */ /* 0x000fe20000000f00 */
[-C--:B------:R-:W-:Y:S01]  /*0170*/  IMAD R3, R8, R0.reuse, R5 ;  /* 0x0000000008037224 */ /* 0x080fe200078e0205 */
[----:B------:R-:W-:Y:S01]  /*0180*/  LEA.HI R7, R7, R0, RZ, 0x5 ;  /* 0x0000000007077211 */ /* 0x000fe200078f28ff */
[----:B------:R-:W1:Y:S03]  /*0190*/  LDC.64 R20, c[0x0][0x380] ;  /* 0x0000e000ff147b82 */ /* 0x000e660000000a00 */
[----:B------:R-:W-:-:S04]  /*01a0*/  SHF.R.S32.HI R4, RZ, 0x5, R7 ;  /* 0x00000005ff047819 */ /* 0x000fc80000011407 */
[----:B------:R-:W-:Y:S01]  /*01b0*/  IADD3 R4, PT, PT, -R4, RZ, RZ ;  /* 0x000000ff04047210 */ /* 0x000fe20007ffe1ff */
[----:B------:R-:W2:Y:S01]  /*01c0*/  LDC.64 R18, c[0x0][0x388] ;  /* 0x0000e200ff127b82 */ /* 0x000ea20000000a00 */
[----:B0-----:R-:W-:Y:S02]  /*01d0*/  ULEA UR4, UR6, UR4, 0x18 ;  /* 0x0000000406047291 */ /* 0x001fe4000f8ec0ff */
[----:B------:R-:W-:-:S04]  /*01e0*/  ULEA UR5, UR6, UR5, 0x18 ;  /* 0x0000000506057291 */ /* 0x000fc8000f8ec0ff */
[C---:B------:R-:W-:Y:S02]  /*01f0*/  LEA R16, R8.reuse, UR4, 0x7 ;  /* 0x0000000408107c11 */ /* 0x040fe4000f8e38ff */
[C---:B------:R-:W-:Y:S02]  /*0200*/  LEA R6, R9.reuse, UR5, 0x2 ;  /* 0x0000000509067c11 */ /* 0x040fe4000f8e10ff */
[----:B------:R-:W-:Y:S02]  /*0210*/  LEA R7, R9, R16, 0x2 ;  /* 0x0000001009077211 */ /* 0x000fe400078e10ff */
[----:B------:R-:W-:-:S07]  /*0220*/  LEA R5, R8, R6, 0x7 ;  /* 0x0000000608057211 */ /* 0x000fce00078e38ff */
.L_x_6:
[----:B-1----:R-:W-:-:S04]  /*0230*/  IMAD.WIDE.U32 R24, R2, 0x4, R20 ;  /* 0x0000000402187825 */ /* 0x002fc800078e0014 */
[----:B--2---:R-:W-:Y:S02]  /*0240*/  IMAD.WIDE.U32 R8, R3, 0x4, R18 ;  /* 0x0000000403087825 */ /* 0x004fe400078e0012 */
[----:B------:R-:W2:Y:S04]  /*0250*/  LDG.E R24, desc[UR8][R24.64] ;  /* 0x0000000818187981 */ /* 0x000ea8000c1e1900 */
[----:B------:R-:W3:Y:S01]  /*0260*/  LDG.E R26, desc[UR8][R8.64] ;  /* 0x00000008081a7981 */ /* 0x000ee2000c1e1900 */
[----:B------:R-:W-:Y:S02]  /*0270*/  IADD3 R4, PT, PT, R4, 0x1, RZ ;  /* 0x0000000104047810 */ /* 0x000fe40007ffe0ff */
[----:B------:R-:W-:Y:S02]  /*0280*/  IADD3 R2, PT, PT, R2, 0x20, RZ ;  /* 0x0000002002027810 */ /* 0x000fe40007ffe0ff */
[----:B------:R-:W-:-:S02]  /*0290*/  ISETP.NE.AND P0, PT, R4, RZ, PT ;  /* 0x000000ff0400720c */ /* 0x000fc40003f05270 */
[----:B------:R-:W-:Y:S01]  /*02a0*/  LEA R3, R0, R3, 0x5 ;  /* 0x0000000300037211 */ /* 0x000fe200078e28ff */
[----:B--2---:R-:W-:Y:S04]  /*02b0*/  STS [R7], R24 ;  /* 0x0000001807007388 */ /* 0x004fe80000000800 */
[----:B---3--:R-:W-:Y:S01]  /*02c0*/  STS [R5], R26 ;  /* 0x0000001a05007388 */ /* 0x008fe20000000800 */
[----:B------:R-:W-:Y:S06]  /*02d0*/  BAR.SYNC.DEFER_BLOCKING 0x0 ;  /* 0x0000000000007b1d */ /* 0x000fec0000010000 */
[----:B------:R-:W-:Y:S04]  /*02e0*/  LDS R10, [R6] ;  /* 0x00000000060a7984 */ /* 0x000fe80000000800 */
[----:B------:R-:W0:Y:S04]  /*02f0*/  LDS.128 R12, [R16] ;  /* 0x00000000100c7984 */ /* 0x000e280000000c00 */
[----:B------:R-:W1:Y:S04]  /*0300*/  LDS R27, [R6+0x80] ;  /* 0x00008000061b7984 */ /* 0x000e680000000800 */
[----:B------:R-:W2:Y:S04]  /*0310*/  LDS R17, [R6+0x100] ;  /* 0x0001000006117984 */ /* 0x000ea80000000800 */
[----:B------:R-:W3:Y:S04]  /*0320*/  LDS R29, [R6+0x180] ;  /* 0x00018000061d7984 */ /* 0x000ee80000000800 */
[----:B------:R-:W-:Y:S01]  /*0330*/  LDS R25, [R6+0x380] ;  /* 0x0003800006197984 */ /* 0x000fe20000000800 */
[----:B0-----:R-:W-:-:S03]  /*0340*/  FFMA R10, R12, R10, R11 ;  /* 0x0000000a0c0a7223 */ /* 0x001fc6000000000b */
[----:B------:R-:W-:Y:S01]  /*0350*/  LDS R12, [R6+0x280] ;  /* 0x00028000060c7984 */ /* 0x000fe20000000800 */
[----:B-1----:R-:W-:-:S03]  /*0360*/  FFMA R28, R27, R13, R10 ;  /* 0x0000000d1b1c7223 */ /* 0x002fc6000000000a */
[----:B------:R-:W-:Y:S01]  /*0370*/  LDS R13, [R6+0x200] ;  /* 0x00020000060d7984 */ /* 0x000fe20000000800 */
[----:B--2---:R-:W-:-:S03]  /*0380*/  FFMA R14, R17, R14, R28 ;  /* 0x0000000e110e7223 */ /* 0x004fc6000000001c */
[----:B------:R-:W0:Y:S01]  /*0390*/  LDS.128 R8, [R16+0x10] ;  /* 0x0000100010087984 */ /* 0x000e220000000c00 */
[----:B---3--:R-:W-:-:S03]  /*03a0*/  FFMA R15, R29, R15, R14 ;  /* 0x0000000f1d0f7223 */ /* 0x008fc6000000000e */
[----:B------:R-:W1:Y:S01]  /*03b0*/  LDS R17, [R6+0x300] ;  /* 0x0003000006117984 */ /* 0x000e620000000800 */
[----:B0-----:R-:W-:-:S03]  /*03c0*/  FFMA R13, R8, R13, R15 ;  /* 0x0000000d080d7223 */ /* 0x001fc6000000000f */
[----:B------:R-:W-:Y:S01]  /*03d0*/  LDS R8, [R6+0x480] ;  /* 0x0004800006087984 */ /* 0x000fe20000000800 */
[----:B------:R-:W-:-:S03]  /*03e0*/  FFMA R24, R12, R9, R13 ;  /* 0x000000090c187223 */ /* 0x000fc6000000000d */
[----:B------:R-:W-:Y:S01]  /*03f0*/  LDS R9, [R6+0x400] ;  /* 0x0004000006097984 */ /* 0x000fe20000000800 */
[----:B-1----:R-:W-:-:S03]  /*0400*/  FFMA R10, R17, R10, R24 ;  /* 0x0000000a110a7223 */ /* 0x002fc60000000018 */
[----:B------:R-:W0:Y:S01]  /*0410*/  LDS.128 R12, [R16+0x20] ;  /* 0x00002000100c7984 */ /* 0x000e220000000c00 */
[----:B------:R-:W-:-:S03]  /*0420*/  FFMA R11, R25, R11, R10 ;  /* 0x0000000b190b7223 */ /* 0x000fc6000000000a */
[----:B------:R-:W1:Y:S04]  /*0430*/  LDS R17, [R6+0x500] ;  /* 0x0005000006117984 */ /* 0x000e680000000800 */
[----:B------:R-:W2:Y:S01]  /*0440*/  LDS R25, [R6+0x580] ;  /* 0x0005800006197984 */ /* 0x000ea20000000800 */
[----:B0-----:R-:W-:-:S03]  /*0450*/  FFMA R9, R12, R9, R11 ;  /* 0x000000090c097223 */ /* 0x001fc6000000000b */
[----:B------:R-:W-:Y:S01]  /*0460*/  LDS R12, [R6+0x680] ;  /* 0x00068000060c7984 */ /* 0x000fe20000000800 */
[----:B------:R-:W-:-:S03]  /*0470*/  FFMA R24, R8, R13, R9 ;  /* 0x0000000d08187223 */ /* 0x000fc60000000009 */
[----:B------:R-:W-:Y:S01]  /*0480*/  LDS R13, [R6+0x600] ;  /* 0x00060000060d7984 */ /* 0x000fe20000000800 */
[----:B-1----:R-:W-:-:S03]  /*0490*/  FFMA R14, R17, R14, R24 ;  /* 0x0000000e110e7223 */ /* 0x002fc60000000018 */
[----:B------:R-:W0:Y:S01]  /*04a0*/  LDS.128 R8, [R16+0x30] ;  /* 0x0000300010087984 */ /* 0x000e220000000c00 */
[----:B--2---:R-:W-:-:S03]  /*04b0*/  FFMA R15, R25, R15, R14 ;  /* 0x0000000f190f7223 */ /* 0x004fc6000000000e */
        /* <DEDUP_REMOVED lines=19> */
[----:B------:R-:W-:Y:S04]  /*05f0*/  LDS R24, [R6+0xc80] ;  /* 0x000c800006187984 */ /* 0x000fe80000000800 */
[----:B------:R-:W-:Y:S01]  /*0600*/  LDS R17, [R6+0xd00] ;  /* 0x000d000006117984 */ /* 0x000fe20000000800 */
[----:B0-----:R-:W-:-:S03]  /*0610*/  FFMA R13, R8, R13, R15 ;  /* 0x0000000d080d7223 */ /* 0x001fc6000000000f */
[----:B------:R-:W0:Y:S01]  /*0620*/  LDS R8, [R6+0xb80] ;  /* 0x000b800006087984 */ /* 0x000e220000000800 */
[----:B------:R-:W-:-:S03]  /*0630*/  FFMA R26, R12, R9, R13 ;  /* 0x000000090c1a7223 */ /* 0x000fc6000000000d */
[----:B------:R-:W-:Y:S01]  /*0640*/  LDS R9, [R6+0xc00] ;  /* 0x000c000006097984 */ /* 0x000fe20000000800 */
[----:B-1----:R-:W-:-:S03]  /*0650*/  FFMA R25, R25, R10, R26 ;  /* 0x0000000a19197223 */ /* 0x002fc6000000001a */
[----:B------:R-:W1:Y:S01]  /*0660*/  LDS.128 R12, [R16+0x60] ;  /* 0x00006000100c7984 */ /* 0x000e620000000c00 */
[----:B0-----:R-:W-:-:S03]  /*0670*/  FFMA R11, R8, R11, R25 ;  /* 0x0000000b080b7223 */ /* 0x001fc60000000019 */
[----:B------:R-:W-:Y:S01]  /*0680*/  LDS R25, [R6+0xf80] ;  /* 0x000f800006197984 */ /* 0x000fe20000000800 */
[----:B-1----:R-:W-:-:S03]  /*0690*/  FFMA R9, R12, R9, R11 ;  /* 0x000000090c097223 */ /* 0x002fc6000000000b */
[----:B------:R-:W0:Y:S01]  /*06a0*/  LDS R12, [R6+0xd80] ;  /* 0x000d8000060c7984 */ /* 0x000e220000000800 */
[----:B------:R-:W-:-:S03]  /*06b0*/  FFMA R26, R24, R13, R9 ;  /* 0x0000000d181a7223 */ /* 0x000fc60000000009 */
[----:B------:R-:W-:Y:S01]  /*06c0*/  LDS R13, [R6+0xe00] ;  /* 0x000e0000060d7984 */ /* 0x000fe20000000800 */
[----:B------:R-:W-:-:S03]  /*06d0*/  FFMA R17, R17, R14, R26 ;  /* 0x0000000e11117223 */ /* 0x000fc6000000001a */
[----:B------:R-:W1:Y:S04]  /*06e0*/  LDS.128 R8, [R16+0x70] ;  /* 0x0000700010087984 */ /* 0x000e680000000c00 */
[----:B------:R-:W2:Y:S04]  /*06f0*/  LDS R24, [R6+0xe80] ;  /* 0x000e800006187984 */ /* 0x000ea80000000800 */
[----:B------:R-:W3:Y:S01]  /*0700*/  LDS R14, [R6+0xf00] ;  /* 0x000f0000060e7984 */ /* 0x000ee20000000800 */
[----:B0-----:R-:W-:-:S04]  /*0710*/  FFMA R15, R12, R15, R17 ;  /* 0x0000000f0c0f7223 */ /* 0x001fc80000000011 */
[----:B-1----:R-:W-:-:S04]  /*0720*/  FFMA R13, R8, R13, R15 ;  /* 0x0000000d080d7223 */ /* 0x002fc8000000000f */
[----:B--2---:R-:W-:-:S04]  /*0730*/  FFMA R9, R24, R9, R13 ;  /* 0x0000000918097223 */ /* 0x004fc8000000000d */
[----:B---3--:R-:W-:-:S04]  /*0740*/  FFMA R10, R14, R10, R9 ;  /* 0x0000000a0e0a7223 */ /* 0x008fc80000000009 */
[----:B------:R-:W-:Y:S01]  /*0750*/  FFMA R11, R25, R11, R10 ;  /* 0x0000000b190b7223 */ /* 0x000fe2000000000a */
[----:B------:R-:W-:Y:S06]  /*0760*/  BAR.SYNC.DEFER_BLOCKING 0x0 ;  /* 0x0000000000007b1d */ /* 0x000fec0000010000 */
[----:B------:R-:W-:Y:S05]  /*0770*/  @P0 BRA `(.L_x_6) ;  /* 0xfffffff800ac0947 */ /* 0x000fea000383ffff */
.L_x_5:
[----:B------:R-:W-:Y:S01]  /*0780*/  STG.E desc[UR8][R22.64], R11 ;  /* 0x0000000b16007986 */ /* 0x000fe2000c101908 */
[----:B------:R-:W-:Y:S05]  /*0790*/  EXIT ;  /* 0x000000000000794d */ /* 0x000fea0003800000 */
.L_x_7:
        /* <DEDUP_REMOVED lines=14> */
.L_x_9:


//--------------------- .nv.shared.reserved.0     --------------------------
	.section	.nv.shared.reserved.0,"aw",@nobits
	.weak		__nv_reservedSMEM_offset_0_alias
	.size		__nv_reservedSMEM_offset_0_alias, 0, 64
	.other		__nv_reservedSMEM_offset_0_alias,@"STO_CUDA_RESERVED_SHARED STV_DEFAULT"
__nv_reservedSMEM_offset_0_alias:
	.zero		0
	.zero		64


//--------------------- .nv.shared._Z11matMulTiledPKfS0_Pfi --------------------------
	.section	.nv.shared._Z11matMulTiledPKfS0_Pfi,"aw",@nobits
	.sectionflags	@""
	.align	4
.nv.shared._Z11matMulTiledPKfS0_Pfi:
	.zero		9216


//--------------------- .nv.constant0._Z6matMulPKfS0_Pfi --------------------------
	.section	.nv.constant0._Z6matMulPKfS0_Pfi,"a",@progbits
	.sectionflags	@""
	.align	4
.nv.constant0._Z6matMulPKfS0_Pfi:
	.zero		924


//--------------------- .nv.constant0._Z11matMulTiledPKfS0_Pfi --------------------------
	.section	.nv.constant0._Z11matMulTiledPKfS0_Pfi,"a",@progbits
	.sectionflags	@""
	.align	4
.nv.constant0._Z11matMulTiledPKfS0_Pfi:
	.zero		924


//--------------------- SYMBOLS --------------------------

	.type		.nv.reservedSmem.offset0,@object
	.size		.nv.reservedSmem.offset0,0x4
	.type		.nv.reservedSmem.cap,@object
	.size		.nv.reservedSmem.cap,0x4
